//
// Generated by NVIDIA NVVM Compiler
//
// Compiler Build ID: CL-36424714
// Cuda compilation tools, release 13.0, V13.0.88
// Based on NVVM 20.0.0
//

.version 9.0
.target sm_100
.address_size 64

	// .globl	_Z3subPKiS0_Pi

.visible .entry _Z3subPKiS0_Pi(
	.param .u64 .ptr .align 1 _Z3subPKiS0_Pi_param_0,
	.param .u64 .ptr .align 1 _Z3subPKiS0_Pi_param_1,
	.param .u64 .ptr .align 1 _Z3subPKiS0_Pi_param_2
)
{
	.reg .b32 	%r<8>;
	.reg .b64 	%rd<11>;

	ld.param.u64 	%rd1, [_Z3subPKiS0_Pi_param_0];
	ld.param.u64 	%rd2, [_Z3subPKiS0_Pi_param_1];
	ld.param.u64 	%rd3, [_Z3subPKiS0_Pi_param_2];
	cvta.to.global.u64 	%rd4, %rd3;
	cvta.to.global.u64 	%rd5, %rd2;
	cvta.to.global.u64 	%rd6, %rd1;
	mov.u32 	%r1, %ntid.x;
	mov.u32 	%r2, %ctaid.x;
	mov.u32 	%r3, %tid.x;
	mad.lo.s32 	%r4, %r1, %r2, %r3;
	mul.wide.s32 	%rd7, %r4, 4;
	add.s64 	%rd8, %rd6, %rd7;
	ld.global.u32 	%r5, [%rd8];
	add.s64 	%rd9, %rd5, %rd7;
	ld.global.u32 	%r6, [%rd9];
	sub.s32 	%r7, %r5, %r6;
	add.s64 	%rd10, %rd4, %rd7;
	st.global.u32 	[%rd10], %r7;
	ret;

}


// ===== COMPILED SASS (sm_100) =====

	.target	sm_100

	.elftype	@"ET_EXEC"


//--------------------- .note.nv.tkinfo           --------------------------
	.section	.note.nv.tkinfo,"",@"SHT_NOTE"
	.sectionflags	@"SHF_NOTE_NV_TKINFO"
	.tkinfo
        /*0018*/ 	.word	0x00000002
        /*0030*/ 	.string	""
        /*0030*/ 	.string	"ptxas"
        /*0030*/ 	.string	"Cuda compilation tools, release 13.0, V13.0.88"
        /*0030*/ 	.string	"Build cuda_13.0.r13.0/compiler.36424714_0"
        /*0030*/ 	.string	"-arch sm_100 -m 64 "



//--------------------- .note.nv.cuinfo           --------------------------
	.section	.note.nv.cuinfo,"",@"SHT_NOTE"
	.sectionflags	@"SHF_NOTE_NV_CUINFO"
        /*0018*/ 	.short	0x0002
        /*001a*/ 	.short	0x0064
        /*001c*/ 	.short	0x0082
	.zero		2


//--------------------- .nv.info                  --------------------------
	.section	.nv.info,"",@"SHT_CUDA_INFO"
	.align	4


	//----- nvinfo : EIATTR_REGCOUNT
	.align		4
        /*0000*/ 	.byte	0x04, 0x2f
        /*0002*/ 	.short	(.L_1 - .L_0)
	.align		4
.L_0:
        /*0004*/ 	.word	index@(_Z3subPKiS0_Pi)
        /*0008*/ 	.word	0x0000000c


	//----- nvinfo : EIATTR_FRAME_SIZE
	.align		4
.L_1:
        /*000c*/ 	.byte	0x04, 0x11
        /*000e*/ 	.short	(.L_3 - .L_2)
	.align		4
.L_2:
        /*0010*/ 	.word	index@(_Z3subPKiS0_Pi)
        /*0014*/ 	.word	0x00000000


	//----- nvinfo : EIATTR_MIN_STACK_SIZE
	.align		4
.L_3:
        /*0018*/ 	.byte	0x04, 0x12
        /*001a*/ 	.short	(.L_5 - .L_4)
	.align		4
.L_4:
        /*001c*/ 	.word	index@(_Z3subPKiS0_Pi)
        /*0020*/ 	.word	0x00000000
.L_5:


//--------------------- .nv.compat                --------------------------
	.section	.nv.compat,"",@"SHT_CUDA_COMPAT_INFO"
	.align	4
        /*0000*/ 	.byte	0x02, 0x09, 0x00, 0x00, 0x02, 0x02, 0x01, 0x00, 0x02, 0x05, 0x05, 0x00, 0x03, 0x07, 0x01, 0x01
        /*0010*/ 	.byte	0x02, 0x03, 0x00, 0x00, 0x02, 0x06, 0x01, 0x00, 0x04, 0x0b, 0x08, 0x00, 0x09, 0x00, 0x00, 0x00
        /*0020*/ 	.byte	0x00, 0x00, 0x00, 0x00


//--------------------- .nv.info._Z3subPKiS0_Pi   --------------------------
	.section	.nv.info._Z3subPKiS0_Pi,"",@"SHT_CUDA_INFO"
	.sectionflags	@""
	.align	4


	//----- nvinfo : EIATTR_CUDA_API_VERSION
	.align		4
        /*0000*/ 	.byte	0x04, 0x37
        /*0002*/ 	.short	(.L_7 - .L_6)
.L_6:
        /*0004*/ 	.word	0x00000082


	//----- nvinfo : EIATTR_KPARAM_INFO
	.align		4
.L_7:
        /*0008*/ 	.byte	0x04, 0x17
        /*000a*/ 	.short	(.L_9 - .L_8)
.L_8:
        /*000c*/ 	.word	0x00000000
        /*0010*/ 	.short	0x0002
        /*0012*/ 	.short	0x0010
        /*0014*/ 	.byte	0x00, 0xf5, 0x21, 0x00


	//----- nvinfo : EIATTR_KPARAM_INFO
	.align		4
.L_9:
        /*0018*/ 	.byte	0x04, 0x17
        /*001a*/ 	.short	(.L_11 - .L_10)
.L_10:
        /*001c*/ 	.word	0x00000000
        /*0020*/ 	.short	0x0001
        /*0022*/ 	.short	0x0008
        /*0024*/ 	.byte	0x00, 0xf5, 0x21, 0x00


	//----- nvinfo : EIATTR_KPARAM_INFO
	.align		4
.L_11:
        /*0028*/ 	.byte	0x04, 0x17
        /*002a*/ 	.short	(.L_13 - .L_12)
.L_12:
        /*002c*/ 	.word	0x00000000
        /*0030*/ 	.short	0x0000
        /*0032*/ 	.short	0x0000
        /*0034*/ 	.byte	0x00, 0xf5, 0x21, 0x00


	//----- nvinfo : EIATTR_SPARSE_MMA_MASK
	.align		4
.L_13:
        /*0038*/ 	.byte	0x03, 0x50
        /*003a*/ 	.short	0x0000


	//----- nvinfo : EIATTR_MAXREG_COUNT
	.align		4
        /*003c*/ 	.byte	0x03, 0x1b
        /*003e*/ 	.short	0x00ff


	//----- nvinfo : EIATTR_MERCURY_ISA_VERSION
	.align		4
        /*0040*/ 	.byte	0x03, 0x5f
        /*0042*/ 	.short	0x0101


	//----- nvinfo : EIATTR_VRC_CTA_INIT_COUNT
	.align		4
        /*0044*/ 	.byte	0x02, 0x4a
	.zero		1
	.zero		1


	//----- nvinfo : EIATTR_EXIT_INSTR_OFFSETS
	.align		4
        /*0048*/ 	.byte	0x04, 0x1c
        /*004a*/ 	.short	(.L_15 - .L_14)


	//   ....[0]....
.L_14:
        /*004c*/ 	.word	0x00000100


	//----- nvinfo : EIATTR_CBANK_PARAM_SIZE
	.align		4
.L_15:
        /*0050*/ 	.byte	0x03, 0x19
        /*0052*/ 	.short	0x0018


	//----- nvinfo : EIATTR_PARAM_CBANK
	.align		4
        /*0054*/ 	.byte	0x04, 0x0a
        /*0056*/ 	.short	(.L_17 - .L_16)
	.align		4
.L_16:
        /*0058*/ 	.word	index@(.nv.constant0._Z3subPKiS0_Pi)
        /*005c*/ 	.short	0x0380
        /*005e*/ 	.short	0x0018


	//----- nvinfo : EIATTR_SW_WAR
	.align		4
.L_17:
        /*0060*/ 	.byte	0x04, 0x36
        /*0062*/ 	.short	(.L_19 - .L_18)
.L_18:
        /*0064*/ 	.word	0x00000008
.L_19:


//--------------------- .nv.callgraph             --------------------------
	.section	.nv.callgraph,"",@"SHT_CUDA_CALLGRAPH"
	.align	4
	.sectionentsize	8
	.align		4
        /*0000*/ 	.word	0x00000000
	.align		4
        /*0004*/ 	.word	0xffffffff
	.align		4
        /*0008*/ 	.word	0x00000000
	.align		4
        /*000c*/ 	.word	0xfffffffe
	.align		4
        /*0010*/ 	.word	0x00000000
	.align		4
        /*0014*/ 	.word	0xfffffffd
	.align		4
        /*0018*/ 	.word	0x00000000
	.align		4
        /*001c*/ 	.word	0xfffffffc


//--------------------- .text._Z3subPKiS0_Pi      --------------------------
	.section	.text._Z3subPKiS0_Pi,"ax",@progbits
	.align	128
        .global         _Z3subPKiS0_Pi
        .type           _Z3subPKiS0_Pi,@function
        .size           _Z3subPKiS0_Pi,(.L_x_1 - _Z3subPKiS0_Pi)
        .other          _Z3subPKiS0_Pi,@"STO_CUDA_ENTRY STV_DEFAULT"
_Z3subPKiS0_Pi:
.text._Z3subPKiS0_Pi:
[----:B------:R-:W-:Y:S01]  /*0000*/  LDC R1, c[0x0][0x37c] ;  /* 0x0000df00ff017b82 */ /* 0x000fe20000000800 */
[----:B------:R-:W0:Y:S07]  /*0010*/  S2R R9, SR_CTAID.X ;  /* 0x0000000000097919 */ /* 0x000e2e0000002500 */
[----:B------:R-:W1:Y:S01]  /*0020*/  LDC.64 R2, c[0x0][0x380] ;  /* 0x0000e000ff027b82 */ /* 0x000e620000000a00 */
[----:B------:R-:W0:Y:S01]  /*0030*/  LDCU UR6, c[0x0][0x360] ;  /* 0x00006c00ff0677ac */ /* 0x000e220008000800 */
[----:B------:R-:W0:Y:S01]  /*0040*/  S2R R0, SR_TID.X ;  /* 0x0000000000007919 */ /* 0x000e220000002100 */
[----:B------:R-:W2:Y:S05]  /*0050*/  LDCU.64 UR4, c[0x0][0x358] ;  /* 0x00006b00ff0477ac */ /* 0x000eaa0008000a00 */
[----:B------:R-:W3:Y:S08]  /*0060*/  LDC.64 R4, c[0x0][0x388] ;  /* 0x0000e200ff047b82 */ /* 0x000ef00000000a00 */
[----:B------:R-:W4:Y:S01]  /*0070*/  LDC.64 R6, c[0x0][0x390] ;  /* 0x0000e400ff067b82 */ /* 0x000f220000000a00 */
[----:B0-----:R-:W-:-:S04]  /*0080*/  IMAD R9, R9, UR6, R0 ;  /* 0x0000000609097c24 */ /* 0x001fc8000f8e0200 */
[----:B-1----:R-:W-:-:S04]  /*0090*/  IMAD.WIDE R2, R9, 0x4, R2 ;  /* 0x0000000409027825 */ /* 0x002fc800078e0202 */
[C---:B---3--:R-:W-:Y:S02]  /*00a0*/  IMAD.WIDE R4, R9.reuse, 0x4, R4 ;  /* 0x0000000409047825 */ /* 0x048fe400078e0204 */
[----:B--2---:R-:W2:Y:S04]  /*00b0*/  LDG.E R2, desc[UR4][R2.64] ;  /* 0x0000000402027981 */ /* 0x004ea8000c1e1900 */
[----:B------:R-:W2:Y:S01]  /*00c0*/  LDG.E R5, desc[UR4][R4.64] ;  /* 0x0000000404057981 */ /* 0x000ea2000c1e1900 */
[----:B----4-:R-:W-:Y:S01]  /*00d0*/  IMAD.WIDE R6, R9, 0x4, R6 ;  /* 0x0000000409067825 */ /* 0x010fe200078e0206 */
[----:B--2---:R-:W-:-:S05]  /*00e0*/  IADD3 R9, PT, PT, R2, -R5, RZ ;  /* 0x8000000502097210 */ /* 0x004fca0007ffe0ff */
[----:B------:R-:W-:Y:S01]  /*00f0*/  STG.E desc[UR4][R6.64], R9 ;  /* 0x0000000906007986 */ /* 0x000fe2000c101904 */
[----:B------:R-:W-:Y:S05]  /*0100*/  EXIT ;  /* 0x000000000000794d */ /* 0x000fea0003800000 */
.L_x_0:
[----:B------:R-:W-:-:S00]  /*0110*/  BRA `(.L_x_0) ;  /* 0xfffffffc00fc7947 */ /* 0x000fc0000383ffff */
[----:B------:R-:W-:-:S00]  /*0120*/  NOP ;  /* 0x0000000000007918 */ /* 0x000fc00000000000 */
        /* <DEDUP_REMOVED lines=13> */
.L_x_1:


//--------------------- .nv.shared.reserved.0     --------------------------
	.section	.nv.shared.reserved.0,"aw",@nobits
	.weak		__nv_reservedSMEM_offset_0_alias
	.size		__nv_reservedSMEM_offset_0_alias, 0, 64
	.other		__nv_reservedSMEM_offset_0_alias,@"STO_CUDA_RESERVED_SHARED STV_DEFAULT"
__nv_reservedSMEM_offset_0_alias:
	.zero		0
	.zero		64


//--------------------- .nv.constant0._Z3subPKiS0_Pi --------------------------
	.section	.nv.constant0._Z3subPKiS0_Pi,"a",@progbits
	.sectionflags	@""
	.align	4
.nv.constant0._Z3subPKiS0_Pi:
	.zero		920


//--------------------- SYMBOLS --------------------------

	.type		.nv.reservedSmem.offset0,@object
	.size		.nv.reservedSmem.offset0,0x4
